//
// Generated by NVIDIA NVVM Compiler
//
// Compiler Build ID: CL-36424714
// Cuda compilation tools, release 13.0, V13.0.88
// Based on NVVM 20.0.0
//

.version 9.0
.target sm_100
.address_size 64

	// .globl	_Z14global_latencyPmmmm

.visible .entry _Z14global_latencyPmmmm(
	.param .u64 .ptr .align 1 _Z14global_latencyPmmmm_param_0,
	.param .u64 _Z14global_latencyPmmmm_param_1,
	.param .u64 _Z14global_latencyPmmmm_param_2,
	.param .u64 _Z14global_latencyPmmmm_param_3
)
{
	.reg .pred 	%p<15>;
	.reg .b64 	%rd<246>;

	ld.param.u64 	%rd56, [_Z14global_latencyPmmmm_param_0];
	ld.param.u64 	%rd224, [_Z14global_latencyPmmmm_param_2];
	ld.param.u64 	%rd55, [_Z14global_latencyPmmmm_param_3];
	cvta.to.global.u64 	%rd1, %rd56;
	setp.eq.s64 	%p1, %rd55, 0;
	@%p1 bra 	$L__BB0_12;
	and.b64  	%rd2, %rd55, 15;
	setp.lt.u64 	%p2, %rd55, 16;
	@%p2 bra 	$L__BB0_4;
	and.b64  	%rd225, %rd55, -16;
$L__BB0_3:
	.pragma "nounroll";
	shl.b64 	%rd58, %rd224, 3;
	add.s64 	%rd59, %rd1, %rd58;
	ld.global.u64 	%rd60, [%rd59];
	shl.b64 	%rd61, %rd60, 3;
	add.s64 	%rd62, %rd1, %rd61;
	ld.global.u64 	%rd63, [%rd62];
	shl.b64 	%rd64, %rd63, 3;
	add.s64 	%rd65, %rd1, %rd64;
	ld.global.u64 	%rd66, [%rd65];
	shl.b64 	%rd67, %rd66, 3;
	add.s64 	%rd68, %rd1, %rd67;
	ld.global.u64 	%rd69, [%rd68];
	shl.b64 	%rd70, %rd69, 3;
	add.s64 	%rd71, %rd1, %rd70;
	ld.global.u64 	%rd72, [%rd71];
	shl.b64 	%rd73, %rd72, 3;
	add.s64 	%rd74, %rd1, %rd73;
	ld.global.u64 	%rd75, [%rd74];
	shl.b64 	%rd76, %rd75, 3;
	add.s64 	%rd77, %rd1, %rd76;
	ld.global.u64 	%rd78, [%rd77];
	shl.b64 	%rd79, %rd78, 3;
	add.s64 	%rd80, %rd1, %rd79;
	ld.global.u64 	%rd81, [%rd80];
	shl.b64 	%rd82, %rd81, 3;
	add.s64 	%rd83, %rd1, %rd82;
	ld.global.u64 	%rd84, [%rd83];
	shl.b64 	%rd85, %rd84, 3;
	add.s64 	%rd86, %rd1, %rd85;
	ld.global.u64 	%rd87, [%rd86];
	shl.b64 	%rd88, %rd87, 3;
	add.s64 	%rd89, %rd1, %rd88;
	ld.global.u64 	%rd90, [%rd89];
	shl.b64 	%rd91, %rd90, 3;
	add.s64 	%rd92, %rd1, %rd91;
	ld.global.u64 	%rd93, [%rd92];
	shl.b64 	%rd94, %rd93, 3;
	add.s64 	%rd95, %rd1, %rd94;
	ld.global.u64 	%rd96, [%rd95];
	shl.b64 	%rd97, %rd96, 3;
	add.s64 	%rd98, %rd1, %rd97;
	ld.global.u64 	%rd99, [%rd98];
	shl.b64 	%rd100, %rd99, 3;
	add.s64 	%rd101, %rd1, %rd100;
	ld.global.u64 	%rd102, [%rd101];
	shl.b64 	%rd103, %rd102, 3;
	add.s64 	%rd104, %rd1, %rd103;
	ld.global.u64 	%rd224, [%rd104];
	add.s64 	%rd225, %rd225, -16;
	setp.eq.s64 	%p3, %rd225, 0;
	@%p3 bra 	$L__BB0_4;
	bra.uni 	$L__BB0_3;
$L__BB0_4:
	setp.eq.s64 	%p4, %rd2, 0;
	@%p4 bra 	$L__BB0_12;
	and.b64  	%rd6, %rd55, 7;
	setp.lt.u64 	%p5, %rd2, 8;
	@%p5 bra 	$L__BB0_7;
	shl.b64 	%rd106, %rd224, 3;
	add.s64 	%rd107, %rd1, %rd106;
	ld.global.u64 	%rd108, [%rd107];
	shl.b64 	%rd109, %rd108, 3;
	add.s64 	%rd110, %rd1, %rd109;
	ld.global.u64 	%rd111, [%rd110];
	shl.b64 	%rd112, %rd111, 3;
	add.s64 	%rd113, %rd1, %rd112;
	ld.global.u64 	%rd114, [%rd113];
	shl.b64 	%rd115, %rd114, 3;
	add.s64 	%rd116, %rd1, %rd115;
	ld.global.u64 	%rd117, [%rd116];
	shl.b64 	%rd118, %rd117, 3;
	add.s64 	%rd119, %rd1, %rd118;
	ld.global.u64 	%rd120, [%rd119];
	shl.b64 	%rd121, %rd120, 3;
	add.s64 	%rd122, %rd1, %rd121;
	ld.global.u64 	%rd123, [%rd122];
	shl.b64 	%rd124, %rd123, 3;
	add.s64 	%rd125, %rd1, %rd124;
	ld.global.u64 	%rd126, [%rd125];
	shl.b64 	%rd127, %rd126, 3;
	add.s64 	%rd128, %rd1, %rd127;
	ld.global.u64 	%rd224, [%rd128];
$L__BB0_7:
	setp.eq.s64 	%p6, %rd6, 0;
	@%p6 bra 	$L__BB0_12;
	and.b64  	%rd222, %rd55, 3;
	setp.lt.u64 	%p7, %rd6, 4;
	@%p7 bra 	$L__BB0_10;
	shl.b64 	%rd130, %rd224, 3;
	add.s64 	%rd131, %rd1, %rd130;
	ld.global.u64 	%rd132, [%rd131];
	shl.b64 	%rd133, %rd132, 3;
	add.s64 	%rd134, %rd1, %rd133;
	ld.global.u64 	%rd135, [%rd134];
	shl.b64 	%rd136, %rd135, 3;
	add.s64 	%rd137, %rd1, %rd136;
	ld.global.u64 	%rd138, [%rd137];
	shl.b64 	%rd139, %rd138, 3;
	add.s64 	%rd140, %rd1, %rd139;
	ld.global.u64 	%rd224, [%rd140];
$L__BB0_10:
	setp.eq.s64 	%p8, %rd222, 0;
	@%p8 bra 	$L__BB0_12;
$L__BB0_11:
	.pragma "nounroll";
	shl.b64 	%rd141, %rd224, 3;
	add.s64 	%rd142, %rd1, %rd141;
	ld.global.u64 	%rd224, [%rd142];
	add.s64 	%rd222, %rd222, -1;
	setp.ne.s64 	%p9, %rd222, 0;
	@%p9 bra 	$L__BB0_11;
$L__BB0_12:
	shl.b64 	%rd19, %rd55, 2;
	setp.eq.s64 	%p10, %rd19, 0;
	mov.b64 	%rd245, 0;
	@%p10 bra 	$L__BB0_19;
	and.b64  	%rd237, %rd19, 4;
	setp.lt.u64 	%p11, %rd19, 8;
	mov.b64 	%rd243, 0;
	mov.u64 	%rd242, %rd243;
	@%p11 bra 	$L__BB0_16;
	and.b64  	%rd227, %rd19, -8;
	mov.b64 	%rd243, 0;
$L__BB0_15:
	.pragma "nounroll";
	// begin inline asm
	mov.u64 	%rd147, %clock64;
	// end inline asm
	shl.b64 	%rd163, %rd224, 3;
	add.s64 	%rd164, %rd1, %rd163;
	ld.global.u64 	%rd165, [%rd164];
	add.s64 	%rd166, %rd165, %rd242;
	add.s64 	%rd167, %rd166, %rd243;
	// begin inline asm
	mov.u64 	%rd148, %clock64;
	// end inline asm
	sub.s64 	%rd168, %rd148, %rd147;
	st.global.u64 	[%rd164+8], %rd168;
	// begin inline asm
	mov.u64 	%rd149, %clock64;
	// end inline asm
	shl.b64 	%rd169, %rd165, 3;
	add.s64 	%rd170, %rd1, %rd169;
	ld.global.u64 	%rd171, [%rd170];
	add.s64 	%rd172, %rd171, %rd166;
	add.s64 	%rd173, %rd172, %rd167;
	// begin inline asm
	mov.u64 	%rd150, %clock64;
	// end inline asm
	sub.s64 	%rd174, %rd150, %rd149;
	st.global.u64 	[%rd170+8], %rd174;
	// begin inline asm
	mov.u64 	%rd151, %clock64;
	// end inline asm
	shl.b64 	%rd175, %rd171, 3;
	add.s64 	%rd176, %rd1, %rd175;
	ld.global.u64 	%rd177, [%rd176];
	add.s64 	%rd178, %rd177, %rd172;
	add.s64 	%rd179, %rd178, %rd173;
	// begin inline asm
	mov.u64 	%rd152, %clock64;
	// end inline asm
	sub.s64 	%rd180, %rd152, %rd151;
	st.global.u64 	[%rd176+8], %rd180;
	// begin inline asm
	mov.u64 	%rd153, %clock64;
	// end inline asm
	shl.b64 	%rd181, %rd177, 3;
	add.s64 	%rd182, %rd1, %rd181;
	ld.global.u64 	%rd183, [%rd182];
	add.s64 	%rd184, %rd183, %rd178;
	add.s64 	%rd185, %rd184, %rd179;
	// begin inline asm
	mov.u64 	%rd154, %clock64;
	// end inline asm
	sub.s64 	%rd186, %rd154, %rd153;
	st.global.u64 	[%rd182+8], %rd186;
	// begin inline asm
	mov.u64 	%rd155, %clock64;
	// end inline asm
	shl.b64 	%rd187, %rd183, 3;
	add.s64 	%rd188, %rd1, %rd187;
	ld.global.u64 	%rd189, [%rd188];
	add.s64 	%rd190, %rd189, %rd184;
	add.s64 	%rd191, %rd190, %rd185;
	// begin inline asm
	mov.u64 	%rd156, %clock64;
	// end inline asm
	sub.s64 	%rd192, %rd156, %rd155;
	st.global.u64 	[%rd188+8], %rd192;
	// begin inline asm
	mov.u64 	%rd157, %clock64;
	// end inline asm
	shl.b64 	%rd193, %rd189, 3;
	add.s64 	%rd194, %rd1, %rd193;
	ld.global.u64 	%rd195, [%rd194];
	add.s64 	%rd196, %rd195, %rd190;
	add.s64 	%rd197, %rd196, %rd191;
	// begin inline asm
	mov.u64 	%rd158, %clock64;
	// end inline asm
	sub.s64 	%rd198, %rd158, %rd157;
	st.global.u64 	[%rd194+8], %rd198;
	// begin inline asm
	mov.u64 	%rd159, %clock64;
	// end inline asm
	shl.b64 	%rd199, %rd195, 3;
	add.s64 	%rd200, %rd1, %rd199;
	ld.global.u64 	%rd201, [%rd200];
	add.s64 	%rd202, %rd201, %rd196;
	add.s64 	%rd203, %rd202, %rd197;
	// begin inline asm
	mov.u64 	%rd160, %clock64;
	// end inline asm
	sub.s64 	%rd204, %rd160, %rd159;
	st.global.u64 	[%rd200+8], %rd204;
	// begin inline asm
	mov.u64 	%rd161, %clock64;
	// end inline asm
	shl.b64 	%rd205, %rd201, 3;
	add.s64 	%rd206, %rd1, %rd205;
	ld.global.u64 	%rd224, [%rd206];
	add.s64 	%rd242, %rd224, %rd202;
	add.s64 	%rd243, %rd242, %rd203;
	// begin inline asm
	mov.u64 	%rd162, %clock64;
	// end inline asm
	sub.s64 	%rd207, %rd162, %rd161;
	st.global.u64 	[%rd206+8], %rd207;
	add.s64 	%rd227, %rd227, -8;
	setp.ne.s64 	%p12, %rd227, 0;
	@%p12 bra 	$L__BB0_15;
$L__BB0_16:
	setp.eq.s64 	%p13, %rd237, 0;
	@%p13 bra 	$L__BB0_18;
$L__BB0_17:
	.pragma "nounroll";
	// begin inline asm
	mov.u64 	%rd208, %clock64;
	// end inline asm
	shl.b64 	%rd210, %rd224, 3;
	add.s64 	%rd211, %rd1, %rd210;
	ld.global.u64 	%rd224, [%rd211];
	add.s64 	%rd242, %rd224, %rd242;
	add.s64 	%rd243, %rd242, %rd243;
	// begin inline asm
	mov.u64 	%rd209, %clock64;
	// end inline asm
	sub.s64 	%rd212, %rd209, %rd208;
	st.global.u64 	[%rd211+8], %rd212;
	add.s64 	%rd237, %rd237, -1;
	setp.ne.s64 	%p14, %rd237, 0;
	@%p14 bra 	$L__BB0_17;
$L__BB0_18:
	add.s64 	%rd245, %rd243, %rd242;
$L__BB0_19:
	shl.b64 	%rd213, %rd224, 3;
	add.s64 	%rd214, %rd1, %rd213;
	st.global.u64 	[%rd214+16], %rd245;
	ld.global.u64 	%rd215, [%rd214];
	st.global.u64 	[%rd214+24], %rd215;
	ret;

}


// ===== COMPILED SASS (sm_100) =====

	.target	sm_100

	.elftype	@"ET_EXEC"


//--------------------- .note.nv.tkinfo           --------------------------
	.section	.note.nv.tkinfo,"",@"SHT_NOTE"
	.sectionflags	@"SHF_NOTE_NV_TKINFO"
	.tkinfo
        /*0018*/ 	.word	0x00000002
        /*0030*/ 	.string	""
        /*0030*/ 	.string	"ptxas"
        /*0030*/ 	.string	"Cuda compilation tools, release 13.0, V13.0.88"
        /*0030*/ 	.string	"Build cuda_13.0.r13.0/compiler.36424714_0"
        /*0030*/ 	.string	"-arch sm_100 -m 64 "



//--------------------- .note.nv.cuinfo           --------------------------
	.section	.note.nv.cuinfo,"",@"SHT_NOTE"
	.sectionflags	@"SHF_NOTE_NV_CUINFO"
        /*0018*/ 	.short	0x0002
        /*001a*/ 	.short	0x0064
        /*001c*/ 	.short	0x0082
	.zero		2


//--------------------- .nv.info                  --------------------------
	.section	.nv.info,"",@"SHT_CUDA_INFO"
	.align	4


	//----- nvinfo : EIATTR_REGCOUNT
	.align		4
        /*0000*/ 	.byte	0x04, 0x2f
        /*0002*/ 	.short	(.L_1 - .L_0)
	.align		4
.L_0:
        /*0004*/ 	.word	index@(_Z14global_latencyPmmmm)
        /*0008*/ 	.word	0x00000016


	//----- nvinfo : EIATTR_FRAME_SIZE
	.align		4
.L_1:
        /*000c*/ 	.byte	0x04, 0x11
        /*000e*/ 	.short	(.L_3 - .L_2)
	.align		4
.L_2:
        /*0010*/ 	.word	index@(_Z14global_latencyPmmmm)
        /*0014*/ 	.word	0x00000000


	//----- nvinfo : EIATTR_MIN_STACK_SIZE
	.align		4
.L_3:
        /*0018*/ 	.byte	0x04, 0x12
        /*001a*/ 	.short	(.L_5 - .L_4)
	.align		4
.L_4:
        /*001c*/ 	.word	index@(_Z14global_latencyPmmmm)
        /*0020*/ 	.word	0x00000000
.L_5:


//--------------------- .nv.compat                --------------------------
	.section	.nv.compat,"",@"SHT_CUDA_COMPAT_INFO"
	.align	4
        /*0000*/ 	.byte	0x02, 0x09, 0x00, 0x00, 0x02, 0x02, 0x01, 0x00, 0x02, 0x05, 0x05, 0x00, 0x03, 0x07, 0x01, 0x01
        /*0010*/ 	.byte	0x02, 0x03, 0x00, 0x00, 0x02, 0x06, 0x01, 0x00, 0x04, 0x0b, 0x08, 0x00, 0x09, 0x00, 0x00, 0x00
        /*0020*/ 	.byte	0x00, 0x00, 0x00, 0x00


//--------------------- .nv.info._Z14global_latencyPmmmm --------------------------
	.section	.nv.info._Z14global_latencyPmmmm,"",@"SHT_CUDA_INFO"
	.sectionflags	@""
	.align	4


	//----- nvinfo : EIATTR_CUDA_API_VERSION
	.align		4
        /*0000*/ 	.byte	0x04, 0x37
        /*0002*/ 	.short	(.L_7 - .L_6)
.L_6:
        /*0004*/ 	.word	0x00000082


	//----- nvinfo : EIATTR_KPARAM_INFO
	.align		4
.L_7:
        /*0008*/ 	.byte	0x04, 0x17
        /*000a*/ 	.short	(.L_9 - .L_8)
.L_8:
        /*000c*/ 	.word	0x00000000
        /*0010*/ 	.short	0x0003
        /*0012*/ 	.short	0x0018
        /*0014*/ 	.byte	0x00, 0xf0, 0x21, 0x00


	//----- nvinfo : EIATTR_KPARAM_INFO
	.align		4
.L_9:
        /*0018*/ 	.byte	0x04, 0x17
        /*001a*/ 	.short	(.L_11 - .L_10)
.L_10:
        /*001c*/ 	.word	0x00000000
        /*0020*/ 	.short	0x0002
        /*0022*/ 	.short	0x0010
        /*0024*/ 	.byte	0x00, 0xf0, 0x21, 0x00


	//----- nvinfo : EIATTR_KPARAM_INFO
	.align		4
.L_11:
        /*0028*/ 	.byte	0x04, 0x17
        /*002a*/ 	.short	(.L_13 - .L_12)
.L_12:
        /*002c*/ 	.word	0x00000000
        /*0030*/ 	.short	0x0001
        /*0032*/ 	.short	0x0008
        /*0034*/ 	.byte	0x00, 0xf0, 0x21, 0x00


	//----- nvinfo : EIATTR_KPARAM_INFO
	.align		4
.L_13:
        /*0038*/ 	.byte	0x04, 0x17
        /*003a*/ 	.short	(.L_15 - .L_14)
.L_14:
        /*003c*/ 	.word	0x00000000
        /*0040*/ 	.short	0x0000
        /*0042*/ 	.short	0x0000
        /*0044*/ 	.byte	0x00, 0xf5, 0x21, 0x00


	//----- nvinfo : EIATTR_SPARSE_MMA_MASK
	.align		4
.L_15:
        /*0048*/ 	.byte	0x03, 0x50
        /*004a*/ 	.short	0x0000


	//----- nvinfo : EIATTR_MAXREG_COUNT
	.align		4
        /*004c*/ 	.byte	0x03, 0x1b
        /*004e*/ 	.short	0x00ff


	//----- nvinfo : EIATTR_MERCURY_ISA_VERSION
	.align		4
        /*0050*/ 	.byte	0x03, 0x5f
        /*0052*/ 	.short	0x0101


	//----- nvinfo : EIATTR_VRC_CTA_INIT_COUNT
	.align		4
        /*0054*/ 	.byte	0x02, 0x4a
	.zero		1
	.zero		1


	//----- nvinfo : EIATTR_EXIT_INSTR_OFFSETS
	.align		4
        /*0058*/ 	.byte	0x04, 0x1c
        /*005a*/ 	.short	(.L_17 - .L_16)


	//   ....[0]....
.L_16:
        /*005c*/ 	.word	0x00001140


	//----- nvinfo : EIATTR_CBANK_PARAM_SIZE
	.align		4
.L_17:
        /*0060*/ 	.byte	0x03, 0x19
        /*0062*/ 	.short	0x0020


	//----- nvinfo : EIATTR_PARAM_CBANK
	.align		4
        /*0064*/ 	.byte	0x04, 0x0a
        /*0066*/ 	.short	(.L_19 - .L_18)
	.align		4
.L_18:
        /*0068*/ 	.word	index@(.nv.constant0._Z14global_latencyPmmmm)
        /*006c*/ 	.short	0x0380
        /*006e*/ 	.short	0x0020


	//----- nvinfo : EIATTR_SW_WAR
	.align		4
.L_19:
        /*0070*/ 	.byte	0x04, 0x36
        /*0072*/ 	.short	(.L_21 - .L_20)
.L_20:
        /*0074*/ 	.word	0x00000008
.L_21:


//--------------------- .nv.callgraph             --------------------------
	.section	.nv.callgraph,"",@"SHT_CUDA_CALLGRAPH"
	.align	4
	.sectionentsize	8
	.align		4
        /*0000*/ 	.word	0x00000000
	.align		4
        /*0004*/ 	.word	0xffffffff
	.align		4
        /*0008*/ 	.word	0x00000000
	.align		4
        /*000c*/ 	.word	0xfffffffe
	.align		4
        /*0010*/ 	.word	0x00000000
	.align		4
        /*0014*/ 	.word	0xfffffffd
	.align		4
        /*0018*/ 	.word	0x00000000
	.align		4
        /*001c*/ 	.word	0xfffffffc


//--------------------- .text._Z14global_latencyPmmmm --------------------------
	.section	.text._Z14global_latencyPmmmm,"ax",@progbits
	.align	128
        .global         _Z14global_latencyPmmmm
        .type           _Z14global_latencyPmmmm,@function
        .size           _Z14global_latencyPmmmm,(.L_x_11 - _Z14global_latencyPmmmm)
        .other          _Z14global_latencyPmmmm,@"STO_CUDA_ENTRY STV_DEFAULT"
_Z14global_latencyPmmmm:
.text._Z14global_latencyPmmmm:
[----:B------:R-:W-:Y:S01]  /*0000*/  LDC R1, c[0x0][0x37c] ;  /* 0x0000df00ff017b82 */ /* 0x000fe20000000800 */
[----:B------:R-:W0:Y:S07]  /*0010*/  LDCU.64 UR4, c[0x0][0x398] ;  /* 0x00007300ff0477ac */ /* 0x000e2e0008000a00 */
[----:B------:R-:W1:Y:S01]  /*0020*/  LDC R5, c[0x0][0x394] ;  /* 0x0000e500ff057b82 */ /* 0x000e620000000800 */
[----:B------:R-:W2:Y:S01]  /*0030*/  LDCU UR6, c[0x0][0x390] ;  /* 0x00007200ff0677ac */ /* 0x000ea20008000800 */
[----:B------:R-:W3:Y:S01]  /*0040*/  LDCU.64 UR8, c[0x0][0x358] ;  /* 0x00006b00ff0877ac */ /* 0x000ee20008000a00 */
[----:B0-----:R-:W-:-:S04]  /*0050*/  UISETP.NE.U32.AND UP0, UPT, UR4, URZ, UPT ;  /* 0x000000ff0400728c */ /* 0x001fc8000bf05070 */
[----:B------:R-:W-:Y:S01]  /*0060*/  UISETP.NE.AND.EX UP0, UPT, UR5, URZ, UPT, UP0 ;  /* 0x000000ff0500728c */ /* 0x000fe2000bf05300 */
[----:B--2---:R-:W-:-:S08]  /*0070*/  IMAD.U32 R4, RZ, RZ, UR6 ;  /* 0x00000006ff047e24 */ /* 0x004fd0000f8e00ff */
[----:B---3--:R-:W-:Y:S05]  /*0080*/  BRA.U !UP0, `(.L_x_0) ;  /* 0x0000000508f07547 */ /* 0x008fea000b800000 */
[----:B------:R-:W-:Y:S02]  /*0090*/  UISETP.GE.U32.AND UP1, UPT, UR4, 0x10, UPT ;  /* 0x000000100400788c */ /* 0x000fe4000bf26070 */
[----:B------:R-:W-:Y:S02]  /*00a0*/  ULOP3.LUT UR6, UR4, 0xf, URZ, 0xc0, !UPT ;  /* 0x0000000f04067892 */ /* 0x000fe4000f8ec0ff */
[----:B------:R-:W-:Y:S02]  /*00b0*/  UISETP.GE.U32.AND.EX UP1, UPT, UR5, URZ, UPT, UP1 ;  /* 0x000000ff0500728c */ /* 0x000fe4000bf26110 */
[----:B------:R-:W-:-:S04]  /*00c0*/  UISETP.NE.U32.AND UP0, UPT, UR6, URZ, UPT ;  /* 0x000000ff0600728c */ /* 0x000fc8000bf05070 */
[----:B------:R-:W-:-:S03]  /*00d0*/  UISETP.NE.AND.EX UP0, UPT, URZ, URZ, UPT, UP0 ;  /* 0x000000ffff00728c */ /* 0x000fc6000bf05300 */
[----:B------:R-:W-:Y:S08]  /*00e0*/  BRA.U !UP1, `(.L_x_1) ;  /* 0x0000000109e07547 */ /* 0x000ff0000b800000 */
[----:B------:R-:W0:Y:S01]  /*00f0*/  LDCU UR5, c[0x0][0x39c] ;  /* 0x00007380ff0577ac */ /* 0x000e220008000800 */
[----:B------:R-:W-:-:S12]  /*0100*/  ULOP3.LUT UR4, UR4, 0xfffffff0, URZ, 0xc0, !UPT ;  /* 0xfffffff004047892 */ /* 0x000fd8000f8ec0ff */
.L_x_2:
[----:B------:R-:W2:Y:S02]  /*0110*/  LDC.64 R2, c[0x0][0x380] ;  /* 0x0000e000ff027b82 */ /* 0x000ea40000000a00 */
[----:B--2--5:R-:W-:-:S04]  /*0120*/  LEA R6, P0, R4, R2, 0x3 ;  /* 0x0000000204067211 */ /* 0x024fc800078018ff */
[----:B-1----:R-:W-:-:S05]  /*0130*/  LEA.HI.X R7, R4, R3, R5, 0x3, P0 ;  /* 0x0000000304077211 */ /* 0x002fca00000f1c05 */
[----:B------:R-:W2:Y:S02]  /*0140*/  LDG.E.64 R4, desc[UR8][R6.64] ;  /* 0x0000000806047981 */ /* 0x000ea4000c1e1b00 */
[----:B--2---:R-:W-:-:S04]  /*0150*/  LEA R8, P0, R4, R2, 0x3 ;  /* 0x0000000204087211 */ /* 0x004fc800078018ff */
[----:B------:R-:W-:-:S05]  /*0160*/  LEA.HI.X R9, R4, R3, R5, 0x3, P0 ;  /* 0x0000000304097211 */ /* 0x000fca00000f1c05 */
        /* <DEDUP_REMOVED lines=39> */
[----:B------:R-:W2:Y:S01]  /*03e0*/  LDG.E.64 R4, desc[UR8][R14.64] ;  /* 0x000000080e047981 */ /* 0x000ea2000c1e1b00 */
[----:B------:R-:W-:-:S04]  /*03f0*/  UIADD3 UR4, UP1, UPT, UR4, -0x10, URZ ;  /* 0xfffffff004047890 */ /* 0x000fc8000ff3e0ff */
[----:B0-----:R-:W-:Y:S02]  /*0400*/  UIADD3.X UR5, UPT, UPT, UR5, -0x1, URZ, UP1, !UPT ;  /* 0xffffffff05057890 */ /* 0x001fe40008ffe4ff */
[----:B------:R-:W-:Y:S01]  /*0410*/  UISETP.NE.U32.AND UP1, UPT, UR4, URZ, UPT ;  /* 0x000000ff0400728c */ /* 0x000fe2000bf25070 */
[----:B--2---:R-:W-:-:S04]  /*0420*/  LEA R2, P0, R4, R2, 0x3 ;  /* 0x0000000204027211 */ /* 0x004fc800078018ff */
[----:B------:R-:W-:-:S05]  /*0430*/  LEA.HI.X R3, R4, R3, R5, 0x3, P0 ;  /* 0x0000000304037211 */ /* 0x000fca00000f1c05 */
[----:B------:R2:W5:Y:S01]  /*0440*/  LDG.E.64 R4, desc[UR8][R2.64] ;  /* 0x0000000802047981 */ /* 0x000562000c1e1b00 */
[----:B------:R-:W-:-:S09]  /*0450*/  UISETP.NE.AND.EX UP1, UPT, UR5, URZ, UPT, UP1 ;  /* 0x000000ff0500728c */ /* 0x000fd2000bf25310 */
[----:B--2---:R-:W-:Y:S05]  /*0460*/  BRA.U UP1, `(.L_x_2) ;  /* 0xfffffffd01287547 */ /* 0x004fea000b83ffff */
.L_x_1:
[----:B------:R-:W-:Y:S05]  /*0470*/  BRA.U !UP0, `(.L_x_0) ;  /* 0x0000000108f47547 */ /* 0x000fea000b800000 */
[----:B------:R-:W0:Y:S01]  /*0480*/  LDC R0, c[0x0][0x398] ;  /* 0x0000e600ff007b82 */ /* 0x000e220000000800 */
[----:B------:R-:W-:-:S04]  /*0490*/  UISETP.GE.U32.AND UP0, UPT, UR6, 0x8, UPT ;  /* 0x000000080600788c */ /* 0x000fc8000bf06070 */
[----:B------:R-:W-:Y:S01]  /*04a0*/  UISETP.GE.U32.AND.EX UP0, UPT, URZ, URZ, UPT, UP0 ;  /* 0x000000ffff00728c */ /* 0x000fe2000bf06100 */
[----:B0-----:R-:W-:-:S04]  /*04b0*/  LOP3.LUT R14, R0, 0x7, RZ, 0xc0, !PT ;  /* 0x00000007000e7812 */ /* 0x001fc800078ec0ff */
[----:B------:R-:W-:-:S04]  /*04c0*/  ISETP.NE.U32.AND P0, PT, R14, RZ, PT ;  /* 0x000000ff0e00720c */ /* 0x000fc80003f05070 */
[----:B------:R-:W-:Y:S01]  /*04d0*/  ISETP.NE.AND.EX P0, PT, RZ, RZ, PT, P0 ;  /* 0x000000ffff00720c */ /* 0x000fe20003f05300 */
[----:B------:R-:W-:-:S12]  /*04e0*/  BRA.U !UP0, `(.L_x_3) ;  /* 0x0000000108647547 */ /* 0x000fd8000b800000 */
[----:B------:R-:W0:Y:S02]  /*04f0*/  LDC.64 R2, c[0x0][0x380] ;  /* 0x0000e000ff027b82 */ /* 0x000e240000000a00 */
[----:B0----5:R-:W-:-:S04]  /*0500*/  LEA R6, P1, R4, R2, 0x3 ;  /* 0x0000000204067211 */ /* 0x021fc800078218ff */
        /* <DEDUP_REMOVED lines=22> */
[----:B------:R0:W5:Y:S04]  /*0670*/  LDG.E.64 R4, desc[UR8][R2.64] ;  /* 0x0000000802047981 */ /* 0x000168000c1e1b00 */
.L_x_3:
[----:B------:R-:W-:Y:S05]  /*0680*/  @!P0 BRA `(.L_x_0) ;  /* 0x0000000000708947 */ /* 0x000fea0003800000 */
[----:B------:R-:W0:Y:S01]  /*0690*/  LDC.64 R16, c[0x0][0x380] ;  /* 0x0000e000ff107b82 */ /* 0x000e220000000a00 */
[----:B------:R-:W-:-:S04]  /*06a0*/  ISETP.GE.U32.AND P0, PT, R14, 0x4, PT ;  /* 0x000000040e00780c */ /* 0x000fc80003f06070 */
[----:B------:R-:W-:-:S13]  /*06b0*/  ISETP.GE.U32.AND.EX P0, PT, RZ, RZ, PT, P0 ;  /* 0x000000ffff00720c */ /* 0x000fda0003f06100 */
[----:B0----5:R-:W-:-:S04]  /*06c0*/  @P0 LEA R2, P1, R4, R16, 0x3 ;  /* 0x0000001004020211 */ /* 0x021fc800078218ff */
[----:B-1----:R-:W-:-:S06]  /*06d0*/  @P0 LEA.HI.X R3, R4, R17, R5, 0x3, P1 ;  /* 0x0000001104030211 */ /* 0x002fcc00008f1c05 */
[----:B------:R-:W2:Y:S02]  /*06e0*/  @P0 LDG.E.64 R2, desc[UR8][R2.64] ;  /* 0x0000000802020981 */ /* 0x000ea4000c1e1b00 */
[----:B--2---:R-:W-:-:S04]  /*06f0*/  @P0 LEA R6, P1, R2, R16, 0x3 ;  /* 0x0000001002060211 */ /* 0x004fc800078218ff */
[----:B------:R-:W-:-:S06]  /*0700*/  @P0 LEA.HI.X R7, R2, R17, R3, 0x3, P1 ;  /* 0x0000001102070211 */ /* 0x000fcc00008f1c03 */
[----:B------:R-:W2:Y:S02]  /*0710*/  @P0 LDG.E.64 R6, desc[UR8][R6.64] ;  /* 0x0000000806060981 */ /* 0x000ea4000c1e1b00 */
[----:B--2---:R-:W-:-:S04]  /*0720*/  @P0 LEA R8, P1, R6, R16, 0x3 ;  /* 0x0000001006080211 */ /* 0x004fc800078218ff */
[----:B------:R-:W-:-:S06]  /*0730*/  @P0 LEA.HI.X R9, R6, R17, R7, 0x3, P1 ;  /* 0x0000001106090211 */ /* 0x000fcc00008f1c07 */
[----:B------:R-:W2:Y:S01]  /*0740*/  @P0 LDG.E.64 R8, desc[UR8][R8.64] ;  /* 0x0000000808080981 */ /* 0x000ea2000c1e1b00 */
[----:B------:R-:W-:Y:S01]  /*0750*/  LOP3.LUT R0, R0, 0x3, RZ, 0xc0, !PT ;  /* 0x0000000300007812 */ /* 0x000fe200078ec0ff */
[----:B------:R-:W-:Y:S01]  /*0760*/  IMAD.MOV.U32 R12, RZ, RZ, RZ ;  /* 0x000000ffff0c7224 */ /* 0x000fe200078e00ff */
[----:B--2---:R-:W-:-:S04]  /*0770*/  @P0 LEA R10, P1, R8, R16, 0x3 ;  /* 0x00000010080a0211 */ /* 0x004fc800078218ff */
[----:B------:R-:W-:-:S05]  /*0780*/  @P0 LEA.HI.X R11, R8, R17, R9, 0x3, P1 ;  /* 0x00000011080b0211 */ /* 0x000fca00008f1c09 */
[----:B------:R2:W5:Y:S01]  /*0790*/  @P0 LDG.E.64 R4, desc[UR8][R10.64] ;  /* 0x000000080a040981 */ /* 0x000562000c1e1b00 */
[----:B------:R-:W-:-:S04]  /*07a0*/  ISETP.NE.U32.AND P0, PT, R0, RZ, PT ;  /* 0x000000ff0000720c */ /* 0x000fc80003f05070 */
[----:B------:R-:W-:-:S13]  /*07b0*/  ISETP.NE.AND.EX P0, PT, R12, RZ, PT, P0 ;  /* 0x000000ff0c00720c */ /* 0x000fda0003f05300 */
[----:B--2---:R-:W-:Y:S05]  /*07c0*/  @!P0 BRA `(.L_x_0) ;  /* 0x0000000000208947 */ /* 0x004fea0003800000 */
.L_x_4:
[----:B-----5:R-:W-:-:S04]  /*07d0*/  LEA R2, P0, R4, R16, 0x3 ;  /* 0x0000001004027211 */ /* 0x020fc800078018ff */
[----:B------:R-:W-:Y:S02]  /*07e0*/  LEA.HI.X R3, R4, R17, R5, 0x3, P0 ;  /* 0x0000001104037211 */ /* 0x000fe400000f1c05 */
[----:B------:R-:W-:-:S03]  /*07f0*/  IADD3 R0, P0, PT, R0, -0x1, RZ ;  /* 0xffffffff00007810 */ /* 0x000fc60007f1e0ff */
[----:B------:R2:W5:Y:S01]  /*0800*/  LDG.E.64 R4, desc[UR8][R2.64] ;  /* 0x0000000802047981 */ /* 0x000562000c1e1b00 */
[----:B------:R-:W-:Y:S02]  /*0810*/  IADD3.X R12, PT, PT, R12, -0x1, RZ, P0, !PT ;  /* 0xffffffff0c0c7810 */ /* 0x000fe400007fe4ff */
[----:B------:R-:W-:-:S04]  /*0820*/  ISETP.NE.U32.AND P0, PT, R0, RZ, PT ;  /* 0x000000ff0000720c */ /* 0x000fc80003f05070 */
[----:B------:R-:W-:-:S13]  /*0830*/  ISETP.NE.AND.EX P0, PT, R12, RZ, PT, P0 ;  /* 0x000000ff0c00720c */ /* 0x000fda0003f05300 */
[----:B--2---:R-:W-:Y:S05]  /*0840*/  @P0 BRA `(.L_x_4) ;  /* 0xfffffffc00e00947 */ /* 0x004fea000383ffff */
.L_x_0:
[----:B------:R-:W2:Y:S01]  /*0850*/  LDCU.64 UR6, c[0x0][0x398] ;  /* 0x00007300ff0677ac */ /* 0x000ea20008000a00 */
[----:B------:R-:W-:Y:S01]  /*0860*/  CS2R R8, SRZ ;  /* 0x0000000000087805 */ /* 0x000fe2000001ff00 */
[----:B--2---:R-:W-:Y:S02]  /*0870*/  USHF.L.U32 UR5, UR6, 0x2, URZ ;  /* 0x0000000206057899 */ /* 0x004fe400080006ff */
[----:B------:R-:W-:Y:S02]  /*0880*/  USHF.L.U64.HI UR6, UR6, 0x2, UR7 ;  /* 0x0000000206067899 */ /* 0x000fe40008010207 */
[----:B------:R-:W-:-:S04]  /*0890*/  UISETP.NE.U32.AND UP0, UPT, UR5, URZ, UPT ;  /* 0x000000ff0500728c */ /* 0x000fc8000bf05070 */
[----:B------:R-:W-:-:S09]  /*08a0*/  UISETP.NE.AND.EX UP0, UPT, UR6, URZ, UPT, UP0 ;  /* 0x000000ff0600728c */ /* 0x000fd2000bf05300 */
[----:B------:R-:W-:Y:S05]  /*08b0*/  BRA.U !UP0, `(.L_x_5) ;  /* 0x0000000908007547 */ /* 0x000fea000b800000 */
[----:B------:R-:W-:Y:S01]  /*08c0*/  UISETP.GE.U32.AND UP0, UPT, UR5, 0x8, UPT ;  /* 0x000000080500788c */ /* 0x000fe2000bf06070 */
[----:B------:R-:W-:Y:S01]  /*08d0*/  CS2R R6, SRZ ;  /* 0x0000000000067805 */ /* 0x000fe2000001ff00 */
[----:B------:R-:W-:Y:S01]  /*08e0*/  IMAD.MOV.U32 R0, RZ, RZ, RZ ;  /* 0x000000ffff007224 */ /* 0x000fe200078e00ff */
[----:B------:R-:W-:Y:S01]  /*08f0*/  ULOP3.LUT UR7, UR5, 0x4, URZ, 0xc0, !UPT ;  /* 0x0000000405077892 */ /* 0x000fe2000f8ec0ff */
[----:B------:R-:W-:Y:S01]  /*0900*/  IMAD.MOV.U32 R9, RZ, RZ, RZ ;  /* 0x000000ffff097224 */ /* 0x000fe200078e00ff */
[----:B------:R-:W-:Y:S01]  /*0910*/  UISETP.GE.U32.AND.EX UP0, UPT, UR6, URZ, UPT, UP0 ;  /* 0x000000ff0600728c */ /* 0x000fe2000bf06100 */
[----:B------:R-:W-:-:S08]  /*0920*/  UMOV UR4, URZ ;  /* 0x000000ff00047c82 */ /* 0x000fd00008000000 */
[----:B------:R-:W-:Y:S05]  /*0930*/  BRA.U !UP0, `(.L_x_6) ;  /* 0x0000000508847547 */ /* 0x000fea000b800000 */
[----:B0-----:R-:W0:Y:S01]  /*0940*/  LDC.64 R2, c[0x0][0x380] ;  /* 0x0000e000ff027b82 */ /* 0x001e220000000a00 */
[----:B------:R-:W-:Y:S01]  /*0950*/  IMAD.MOV.U32 R6, RZ, RZ, RZ ;  /* 0x000000ffff067224 */ /* 0x000fe200078e00ff */
[----:B------:R-:W-:Y:S01]  /*0960*/  ULOP3.LUT UR5, UR5, 0xfffffff8, URZ, 0xc0, !UPT ;  /* 0xfffffff805057892 */ /* 0x000fe2000f8ec0ff */
[----:B------:R-:W-:-:S11]  /*0970*/  IMAD.MOV.U32 R0, RZ, RZ, RZ ;  /* 0x000000ffff007224 */ /* 0x000fd600078e00ff */
.L_x_7:
[----:B--2---:R-:W-:Y:S02]  /*0980*/  CS2R R10, SR_CLOCKLO ;  /* 0x00000000000a7805 */ /* 0x004fe40000015000 */
[----:B0----5:R-:W-:-:S04]  /*0990*/  LEA R12, P0, R4, R2, 0x3 ;  /* 0x00000002040c7211 */ /* 0x021fc800078018ff */
[----:B-1----:R-:W-:-:S05]  /*09a0*/  LEA.HI.X R13, R4, R3, R5, 0x3, P0 ;  /* 0x00000003040d7211 */ /* 0x002fca00000f1c05 */
[----:B------:R-:W2:Y:S02]  /*09b0*/  LDG.E.64 R4, desc[UR8][R12.64] ;  /* 0x000000080c047981 */ /* 0x000ea4000c1e1b00 */
[----:B--2---:R-:W-:-:S05]  /*09c0*/  IADD3 R7, P0, PT, R4, R7, RZ ;  /* 0x0000000704077210 */ /* 0x004fca0007f1e0ff */
[----:B------:R-:W-:Y:S01]  /*09d0*/  IMAD.X R17, R5, 0x1, R9, P0 ;  /* 0x0000000105117824 */ /* 0x000fe200000e0609 */
[----:B------:R-:W-:-:S06]  /*09e0*/  CS2R R8, SR_CLOCKLO ;  /* 0x0000000000087805 */ /* 0x000fcc0000015000 */
[----:B------:R-:W-:-:S05]  /*09f0*/  IADD3 R8, P0, PT, -R10, R8, RZ ;  /* 0x000000080a087210 */ /* 0x000fca0007f1e1ff */
[----:B------:R-:W-:-:S05]  /*0a00*/  IMAD.X R9, R9, 0x1, ~R11, P0 ;  /* 0x0000000109097824 */ /* 0x000fca00000e0e0b */
[----:B------:R0:W-:Y:S01]  /*0a10*/  STG.E.64 desc[UR8][R12.64+0x8], R8 ;  /* 0x000008080c007986 */ /* 0x0001e2000c101b08 */
[----:B------:R-:W-:Y:S02]  /*0a20*/  CS2R R10, SR_CLOCKLO ;  /* 0x00000000000a7805 */ /* 0x000fe40000015000 */
[----:B0-----:R-:W-:-:S04]  /*0a30*/  LEA R8, P0, R4, R2, 0x3 ;  /* 0x0000000204087211 */ /* 0x001fc800078018ff */
[----:B------:R-:W-:-:S05]  /*0a40*/  LEA.HI.X R9, R4, R3, R5, 0x3, P0 ;  /* 0x0000000304097211 */ /* 0x000fca00000f1c05 */
[----:B------:R-:W2:Y:S02]  /*0a50*/  LDG.E.64 R4, desc[UR8][R8.64] ;  /* 0x0000000808047981 */ /* 0x000ea4000c1e1b00 */
[----:B--2---:R-:W-:-:S04]  /*0a60*/  IADD3 R15, P0, PT, R4, R7, RZ ;  /* 0x00000007040f7210 */ /* 0x004fc80007f1e0ff */
[----:B------:R-:W-:Y:S01]  /*0a70*/  IADD3 R6, P1, P2, R15, R7, R6 ;  /* 0x000000070f067210 */ /* 0x000fe20007a3e006 */
[----:B------:R-:W-:-:S05]  /*0a80*/  IMAD.X R19, R5, 0x1, R17, P0 ;  /* 0x0000000105137824 */ /* 0x000fca00000e0611 */
[----:B------:R-:W-:Y:S02]  /*0a90*/  IADD3.X R0, PT, PT, R19, R17, R0, P1, P2 ;  /* 0x0000001113007210 */ /* 0x000fe40000fe4400 */
[----:B------:R-:W-:-:S06]  /*0aa0*/  CS2R R12, SR_CLOCKLO ;  /* 0x00000000000c7805 */ /* 0x000fcc0000015000 */
[----:B------:R-:W-:-:S05]  /*0ab0*/  IADD3 R10, P0, PT, -R10, R12, RZ ;  /* 0x0000000c0a0a7210 */ /* 0x000fca0007f1e1ff */
[----:B------:R-:W-:-:S05]  /*0ac0*/  IMAD.X R11, R13, 0x1, ~R11, P0 ;  /* 0x000000010d0b7824 */ /* 0x000fca00000e0e0b */
[----:B------:R0:W-:Y:S02]  /*0ad0*/  STG.E.64 desc[UR8][R8.64+0x8], R10 ;  /* 0x0000080a08007986 */ /* 0x0001e4000c101b08 */
[----:B0-----:R-:W-:Y:S02]  /*0ae0*/  CS2R R10, SR_CLOCKLO ;  /* 0x00000000000a7805 */ /* 0x001fe40000015000 */
[----:B------:R-:W-:-:S04]  /*0af0*/  LEA R8, P0, R4, R2, 0x3 ;  /* 0x0000000204087211 */ /* 0x000fc800078018ff */
[----:B------:R-:W-:-:S05]  /*0b00*/  LEA.HI.X R9, R4, R3, R5, 0x3, P0 ;  /* 0x0000000304097211 */ /* 0x000fca00000f1c05 */
[----:B------:R-:W2:Y:S02]  /*0b10*/  LDG.E.64 R4, desc[UR8][R8.64] ;  /* 0x0000000808047981 */ /* 0x000ea4000c1e1b00 */
[----:B--2---:R-:W-:-:S05]  /*0b20*/  IADD3 R15, P0, PT, R4, R15, RZ ;  /* 0x0000000f040f7210 */ /* 0x004fca0007f1e0ff */
[----:B------:R-:W-:Y:S01]  /*0b30*/  IMAD.X R19, R5, 0x1, R19, P0 ;  /* 0x0000000105137824 */ /* 0x000fe200000e0613 */
        /* <DEDUP_REMOVED lines=57> */
[----:B------:R-:W-:Y:S01]  /*0ed0*/  IADD3 R12, P0, PT, -R12, R14, RZ ;  /* 0x0000000e0c0c7210 */ /* 0x000fe20007f1e1ff */
[----:B------:R-:W-:-:S04]  /*0ee0*/  UIADD3 UR5, UP0, UPT, UR5, -0x8, URZ ;  /* 0xfffffff805057890 */ /* 0x000fc8000ff1e0ff */
[----:B------:R-:W-:Y:S01]  /*0ef0*/  IMAD.X R13, R15, 0x1, ~R13, P0 ;  /* 0x000000010f0d7824 */ /* 0x000fe200000e0e0d */
[----:B------:R-:W-:Y:S02]  /*0f00*/  UIADD3.X UR6, UPT, UPT, UR6, -0x1, URZ, UP0, !UPT ;  /* 0xffffffff06067890 */ /* 0x000fe400087fe4ff */
[----:B------:R-:W-:Y:S02]  /*0f10*/  UISETP.NE.U32.AND UP0, UPT, UR5, URZ, UPT ;  /* 0x000000ff0500728c */ /* 0x000fe4000bf05070 */
[----:B------:R2:W-:Y:S02]  /*0f20*/  STG.E.64 desc[UR8][R10.64+0x8], R12 ;  /* 0x0000080c0a007986 */ /* 0x0005e4000c101b08 */
[----:B------:R-:W-:-:S09]  /*0f30*/  UISETP.NE.AND.EX UP0, UPT, UR6, URZ, UPT, UP0 ;  /* 0x000000ff0600728c */ /* 0x000fd2000bf05300 */
[----:B------:R-:W-:Y:S05]  /*0f40*/  BRA.U UP0, `(.L_x_7) ;  /* 0xfffffff9008c7547 */ /* 0x000fea000b83ffff */
.L_x_6:
[----:B------:R-:W3:Y:S01]  /*0f50*/  LDC.64 R14, c[0x0][0x380] ;  /* 0x0000e000ff0e7b82 */ /* 0x000ee20000000a00 */
[----:B------:R-:W-:-:S04]  /*0f60*/  UISETP.NE.U32.AND UP0, UPT, UR7, URZ, UPT ;  /* 0x000000ff0700728c */ /* 0x000fc8000bf05070 */
[----:B------:R-:W-:-:S09]  /*0f70*/  UISETP.NE.AND.EX UP0, UPT, UR4, URZ, UPT, UP0 ;  /* 0x000000ff0400728c */ /* 0x000fd2000bf05300 */
[----:B------:R-:W-:Y:S05]  /*0f80*/  BRA.U !UP0, `(.L_x_8) ;  /* 0x0000000108447547 */ /* 0x000fea000b800000 */
.L_x_9:
[----:B0---4-:R-:W-:Y:S02]  /*0f90*/  CS2R R2, SR_CLOCKLO ;  /* 0x0000000000027805 */ /* 0x011fe40000015000 */
[----:B--23-5:R-:W-:-:S04]  /*0fa0*/  LEA R12, P0, R4, R14, 0x3 ;  /* 0x0000000e040c7211 */ /* 0x02cfc800078018ff */
[----:B-1----:R-:W-:-:S05]  /*0fb0*/  LEA.HI.X R13, R4, R15, R5, 0x3, P0 ;  /* 0x0000000f040d7211 */ /* 0x002fca00000f1c05 */
[----:B------:R-:W2:Y:S02]  /*0fc0*/  LDG.E.64 R4, desc[UR8][R12.64] ;  /* 0x000000080c047981 */ /* 0x000ea4000c1e1b00 */
[----:B--2---:R-:W-:-:S04]  /*0fd0*/  IADD3 R7, P0, PT, R4, R7, RZ ;  /* 0x0000000704077210 */ /* 0x004fc80007f1e0ff */
[----:B------:R-:W-:Y:S01]  /*0fe0*/  IADD3 R6, P1, PT, R6, R7, RZ ;  /* 0x0000000706067210 */ /* 0x000fe20007f3e0ff */
[----:B------:R-:W-:-:S04]  /*0ff0*/  IMAD.X R9, R5, 0x1, R9, P0 ;  /* 0x0000000105097824 */ /* 0x000fc800000e0609 */
[----:B------:R-:W-:Y:S01]  /*1000*/  IMAD.X R0, R0, 0x1, R9, P1 ;  /* 0x0000000100007824 */ /* 0x000fe200008e0609 */
        /* <DEDUP_REMOVED lines=9> */
.L_x_8:
[----:B------:R-:W-:-:S05]  /*10a0*/  IADD3 R8, P0, PT, R6, R7, RZ ;  /* 0x0000000706087210 */ /* 0x000fca0007f1e0ff */
[----:B------:R-:W-:-:S08]  /*10b0*/  IMAD.X R9, R0, 0x1, R9, P0 ;  /* 0x0000000100097824 */ /* 0x000fd000000e0609 */
.L_x_5:
[----:B------:R-:W0:Y:S02]  /*10c0*/  LDC.64 R6, c[0x0][0x380] ;  /* 0x0000e000ff067b82 */ /* 0x000e240000000a00 */
[----:B0----5:R-:W-:-:S04]  /*10d0*/  LEA R6, P0, R4, R6, 0x3 ;  /* 0x0000000604067211 */ /* 0x021fc800078018ff */
[----:B-1----:R-:W-:-:S05]  /*10e0*/  LEA.HI.X R7, R4, R7, R5, 0x3, P0 ;  /* 0x0000000704077211 */ /* 0x002fca00000f1c05 */
[----:B----4-:R-:W4:Y:S01]  /*10f0*/  LDG.E.64 R2, desc[UR8][R6.64] ;  /* 0x0000000806027981 */ /* 0x010f22000c1e1b00 */
[----:B------:R-:W-:Y:S02]  /*1100*/  IMAD.MOV.U32 R4, RZ, RZ, R8 ;  /* 0x000000ffff047224 */ /* 0x000fe400078e0008 */
[----:B------:R-:W-:-:S05]  /*1110*/  IMAD.MOV.U32 R5, RZ, RZ, R9 ;  /* 0x000000ffff057224 */ /* 0x000fca00078e0009 */
[----:B------:R-:W-:Y:S04]  /*1120*/  STG.E.64 desc[UR8][R6.64+0x10], R4 ;  /* 0x0000100406007986 */ /* 0x000fe8000c101b08 */
[----:B----4-:R-:W-:Y:S01]  /*1130*/  STG.E.64 desc[UR8][R6.64+0x18], R2 ;  /* 0x0000180206007986 */ /* 0x010fe2000c101b08 */
[----:B------:R-:W-:Y:S05]  /*1140*/  EXIT ;  /* 0x000000000000794d */ /* 0x000fea0003800000 */
.L_x_10:
[----:B------:R-:W-:-:S00]  /*1150*/  BRA `(.L_x_10) ;  /* 0xfffffffc00fc7947 */ /* 0x000fc0000383ffff */
[----:B------:R-:W-:-:S00]  /*1160*/  NOP ;  /* 0x0000000000007918 */ /* 0x000fc00000000000 */
        /* <DEDUP_REMOVED lines=9> */
.L_x_11:


//--------------------- .nv.shared.reserved.0     --------------------------
	.section	.nv.shared.reserved.0,"aw",@nobits
	.weak		__nv_reservedSMEM_offset_0_alias
	.size		__nv_reservedSMEM_offset_0_alias, 0, 64
	.other		__nv_reservedSMEM_offset_0_alias,@"STO_CUDA_RESERVED_SHARED STV_DEFAULT"
__nv_reservedSMEM_offset_0_alias:
	.zero		0
	.zero		64


//--------------------- .nv.constant0._Z14global_latencyPmmmm --------------------------
	.section	.nv.constant0._Z14global_latencyPmmmm,"a",@progbits
	.sectionflags	@""
	.align	4
.nv.constant0._Z14global_latencyPmmmm:
	.zero		928


//--------------------- SYMBOLS --------------------------

	.type		.nv.reservedSmem.offset0,@object
	.size		.nv.reservedSmem.offset0,0x4
